//
// Generated by NVIDIA NVVM Compiler
//
// Compiler Build ID: CL-36424714
// Cuda compilation tools, release 13.0, V13.0.88
// Based on NVVM 20.0.0
//

.version 9.0
.target sm_100
.address_size 64

	// .globl	_Z7addVecsPiS_S_

.visible .entry _Z7addVecsPiS_S_(
	.param .u64 .ptr .align 1 _Z7addVecsPiS_S__param_0,
	.param .u64 .ptr .align 1 _Z7addVecsPiS_S__param_1,
	.param .u64 .ptr .align 1 _Z7addVecsPiS_S__param_2
)
{
	.reg .b32 	%r<5>;
	.reg .b64 	%rd<11>;

	ld.param.u64 	%rd1, [_Z7addVecsPiS_S__param_0];
	ld.param.u64 	%rd2, [_Z7addVecsPiS_S__param_1];
	ld.param.u64 	%rd3, [_Z7addVecsPiS_S__param_2];
	cvta.to.global.u64 	%rd4, %rd1;
	cvta.to.global.u64 	%rd5, %rd3;
	cvta.to.global.u64 	%rd6, %rd2;
	mov.u32 	%r1, %ctaid.x;
	mul.wide.u32 	%rd7, %r1, 4;
	add.s64 	%rd8, %rd6, %rd7;
	ld.global.u32 	%r2, [%rd8];
	add.s64 	%rd9, %rd5, %rd7;
	ld.global.u32 	%r3, [%rd9];
	add.s32 	%r4, %r3, %r2;
	add.s64 	%rd10, %rd4, %rd7;
	st.global.u32 	[%rd10], %r4;
	ret;

}


// ===== COMPILED SASS (sm_100) =====

	.target	sm_100

	.elftype	@"ET_EXEC"


//--------------------- .note.nv.tkinfo           --------------------------
	.section	.note.nv.tkinfo,"",@"SHT_NOTE"
	.sectionflags	@"SHF_NOTE_NV_TKINFO"
	.tkinfo
        /*0018*/ 	.word	0x00000002
        /*0030*/ 	.string	""
        /*0030*/ 	.string	"ptxas"
        /*0030*/ 	.string	"Cuda compilation tools, release 13.0, V13.0.88"
        /*0030*/ 	.string	"Build cuda_13.0.r13.0/compiler.36424714_0"
        /*0030*/ 	.string	"-arch sm_100 -m 64 "



//--------------------- .note.nv.cuinfo           --------------------------
	.section	.note.nv.cuinfo,"",@"SHT_NOTE"
	.sectionflags	@"SHF_NOTE_NV_CUINFO"
        /*0018*/ 	.short	0x0002
        /*001a*/ 	.short	0x0064
        /*001c*/ 	.short	0x0082
	.zero		2


//--------------------- .nv.info                  --------------------------
	.section	.nv.info,"",@"SHT_CUDA_INFO"
	.align	4


	//----- nvinfo : EIATTR_REGCOUNT
	.align		4
        /*0000*/ 	.byte	0x04, 0x2f
        /*0002*/ 	.short	(.L_1 - .L_0)
	.align		4
.L_0:
        /*0004*/ 	.word	index@(_Z7addVecsPiS_S_)
        /*0008*/ 	.word	0x0000000c


	//----- nvinfo : EIATTR_FRAME_SIZE
	.align		4
.L_1:
        /*000c*/ 	.byte	0x04, 0x11
        /*000e*/ 	.short	(.L_3 - .L_2)
	.align		4
.L_2:
        /*0010*/ 	.word	index@(_Z7addVecsPiS_S_)
        /*0014*/ 	.word	0x00000000


	//----- nvinfo : EIATTR_MIN_STACK_SIZE
	.align		4
.L_3:
        /*0018*/ 	.byte	0x04, 0x12
        /*001a*/ 	.short	(.L_5 - .L_4)
	.align		4
.L_4:
        /*001c*/ 	.word	index@(_Z7addVecsPiS_S_)
        /*0020*/ 	.word	0x00000000
.L_5:


//--------------------- .nv.compat                --------------------------
	.section	.nv.compat,"",@"SHT_CUDA_COMPAT_INFO"
	.align	4
        /*0000*/ 	.byte	0x02, 0x09, 0x00, 0x00, 0x02, 0x02, 0x01, 0x00, 0x02, 0x05, 0x05, 0x00, 0x03, 0x07, 0x01, 0x01
        /*0010*/ 	.byte	0x02, 0x03, 0x00, 0x00, 0x02, 0x06, 0x01, 0x00, 0x04, 0x0b, 0x08, 0x00, 0x09, 0x00, 0x00, 0x00
        /*0020*/ 	.byte	0x00, 0x00, 0x00, 0x00


//--------------------- .nv.info._Z7addVecsPiS_S_ --------------------------
	.section	.nv.info._Z7addVecsPiS_S_,"",@"SHT_CUDA_INFO"
	.sectionflags	@""
	.align	4


	//----- nvinfo : EIATTR_CUDA_API_VERSION
	.align		4
        /*0000*/ 	.byte	0x04, 0x37
        /*0002*/ 	.short	(.L_7 - .L_6)
.L_6:
        /*0004*/ 	.word	0x00000082


	//----- nvinfo : EIATTR_KPARAM_INFO
	.align		4
.L_7:
        /*0008*/ 	.byte	0x04, 0x17
        /*000a*/ 	.short	(.L_9 - .L_8)
.L_8:
        /*000c*/ 	.word	0x00000000
        /*0010*/ 	.short	0x0002
        /*0012*/ 	.short	0x0010
        /*0014*/ 	.byte	0x00, 0xf5, 0x21, 0x00


	//----- nvinfo : EIATTR_KPARAM_INFO
	.align		4
.L_9:
        /*0018*/ 	.byte	0x04, 0x17
        /*001a*/ 	.short	(.L_11 - .L_10)
.L_10:
        /*001c*/ 	.word	0x00000000
        /*0020*/ 	.short	0x0001
        /*0022*/ 	.short	0x0008
        /*0024*/ 	.byte	0x00, 0xf5, 0x21, 0x00


	//----- nvinfo : EIATTR_KPARAM_INFO
	.align		4
.L_11:
        /*0028*/ 	.byte	0x04, 0x17
        /*002a*/ 	.short	(.L_13 - .L_12)
.L_12:
        /*002c*/ 	.word	0x00000000
        /*0030*/ 	.short	0x0000
        /*0032*/ 	.short	0x0000
        /*0034*/ 	.byte	0x00, 0xf5, 0x21, 0x00


	//----- nvinfo : EIATTR_SPARSE_MMA_MASK
	.align		4
.L_13:
        /*0038*/ 	.byte	0x03, 0x50
        /*003a*/ 	.short	0x0000


	//----- nvinfo : EIATTR_MAXREG_COUNT
	.align		4
        /*003c*/ 	.byte	0x03, 0x1b
        /*003e*/ 	.short	0x00ff


	//----- nvinfo : EIATTR_MERCURY_ISA_VERSION
	.align		4
        /*0040*/ 	.byte	0x03, 0x5f
        /*0042*/ 	.short	0x0101


	//----- nvinfo : EIATTR_VRC_CTA_INIT_COUNT
	.align		4
        /*0044*/ 	.byte	0x02, 0x4a
	.zero		1
	.zero		1


	//----- nvinfo : EIATTR_EXIT_INSTR_OFFSETS
	.align		4
        /*0048*/ 	.byte	0x04, 0x1c
        /*004a*/ 	.short	(.L_15 - .L_14)


	//   ....[0]....
.L_14:
        /*004c*/ 	.word	0x000000d0


	//----- nvinfo : EIATTR_CBANK_PARAM_SIZE
	.align		4
.L_15:
        /*0050*/ 	.byte	0x03, 0x19
        /*0052*/ 	.short	0x0018


	//----- nvinfo : EIATTR_PARAM_CBANK
	.align		4
        /*0054*/ 	.byte	0x04, 0x0a
        /*0056*/ 	.short	(.L_17 - .L_16)
	.align		4
.L_16:
        /*0058*/ 	.word	index@(.nv.constant0._Z7addVecsPiS_S_)
        /*005c*/ 	.short	0x0380
        /*005e*/ 	.short	0x0018


	//----- nvinfo : EIATTR_SW_WAR
	.align		4
.L_17:
        /*0060*/ 	.byte	0x04, 0x36
        /*0062*/ 	.short	(.L_19 - .L_18)
.L_18:
        /*0064*/ 	.word	0x00000008
.L_19:


//--------------------- .nv.callgraph             --------------------------
	.section	.nv.callgraph,"",@"SHT_CUDA_CALLGRAPH"
	.align	4
	.sectionentsize	8
	.align		4
        /*0000*/ 	.word	0x00000000
	.align		4
        /*0004*/ 	.word	0xffffffff
	.align		4
        /*0008*/ 	.word	0x00000000
	.align		4
        /*000c*/ 	.word	0xfffffffe
	.align		4
        /*0010*/ 	.word	0x00000000
	.align		4
        /*0014*/ 	.word	0xfffffffd
	.align		4
        /*0018*/ 	.word	0x00000000
	.align		4
        /*001c*/ 	.word	0xfffffffc


//--------------------- .text._Z7addVecsPiS_S_    --------------------------
	.section	.text._Z7addVecsPiS_S_,"ax",@progbits
	.align	128
        .global         _Z7addVecsPiS_S_
        .type           _Z7addVecsPiS_S_,@function
        .size           _Z7addVecsPiS_S_,(.L_x_1 - _Z7addVecsPiS_S_)
        .other          _Z7addVecsPiS_S_,@"STO_CUDA_ENTRY STV_DEFAULT"
_Z7addVecsPiS_S_:
.text._Z7addVecsPiS_S_:
[----:B------:R-:W-:Y:S01]  /*0000*/  LDC R1, c[0x0][0x37c] ;  /* 0x0000df00ff017b82 */ /* 0x000fe20000000800 */
[----:B------:R-:W0:Y:S07]  /*0010*/  S2R R9, SR_CTAID.X ;  /* 0x0000000000097919 */ /* 0x000e2e0000002500 */
[----:B------:R-:W0:Y:S01]  /*0020*/  LDC.64 R2, c[0x0][0x388] ;  /* 0x0000e200ff027b82 */ /* 0x000e220000000a00 */
[----:B------:R-:W1:Y:S07]  /*0030*/  LDCU.64 UR4, c[0x0][0x358] ;  /* 0x00006b00ff0477ac */ /* 0x000e6e0008000a00 */
[----:B------:R-:W2:Y:S08]  /*0040*/  LDC.64 R4, c[0x0][0x390] ;  /* 0x0000e400ff047b82 */ /* 0x000eb00000000a00 */
[----:B------:R-:W3:Y:S01]  /*0050*/  LDC.64 R6, c[0x0][0x380] ;  /* 0x0000e000ff067b82 */ /* 0x000ee20000000a00 */
[----:B0-----:R-:W-:-:S04]  /*0060*/  IMAD.WIDE.U32 R2, R9, 0x4, R2 ;  /* 0x0000000409027825 */ /* 0x001fc800078e0002 */
[C---:B--2---:R-:W-:Y:S02]  /*0070*/  IMAD.WIDE.U32 R4, R9.reuse, 0x4, R4 ;  /* 0x0000000409047825 */ /* 0x044fe400078e0004 */
[----:B-1----:R-:W2:Y:S04]  /*0080*/  LDG.E R2, desc[UR4][R2.64] ;  /* 0x0000000402027981 */ /* 0x002ea8000c1e1900 */
[----:B------:R-:W2:Y:S01]  /*0090*/  LDG.E R5, desc[UR4][R4.64] ;  /* 0x0000000404057981 */ /* 0x000ea2000c1e1900 */
[----:B---3--:R-:W-:Y:S01]  /*00a0*/  IMAD.WIDE.U32 R6, R9, 0x4, R6 ;  /* 0x0000000409067825 */ /* 0x008fe200078e0006 */
[----:B--2---:R-:W-:-:S05]  /*00b0*/  IADD3 R9, PT, PT, R2, R5, RZ ;  /* 0x0000000502097210 */ /* 0x004fca0007ffe0ff */
[----:B------:R-:W-:Y:S01]  /*00c0*/  STG.E desc[UR4][R6.64], R9 ;  /* 0x0000000906007986 */ /* 0x000fe2000c101904 */
[----:B------:R-:W-:Y:S05]  /*00d0*/  EXIT ;  /* 0x000000000000794d */ /* 0x000fea0003800000 */
.L_x_0:
[----:B------:R-:W-:-:S00]  /*00e0*/  BRA `(.L_x_0) ;  /* 0xfffffffc00fc7947 */ /* 0x000fc0000383ffff */
[----:B------:R-:W-:-:S00]  /*00f0*/  NOP ;  /* 0x0000000000007918 */ /* 0x000fc00000000000 */
        /* <DEDUP_REMOVED lines=8> */
.L_x_1:


//--------------------- .nv.shared.reserved.0     --------------------------
	.section	.nv.shared.reserved.0,"aw",@nobits
	.weak		__nv_reservedSMEM_offset_0_alias
	.size		__nv_reservedSMEM_offset_0_alias, 0, 64
	.other		__nv_reservedSMEM_offset_0_alias,@"STO_CUDA_RESERVED_SHARED STV_DEFAULT"
__nv_reservedSMEM_offset_0_alias:
	.zero		0
	.zero		64


//--------------------- .nv.constant0._Z7addVecsPiS_S_ --------------------------
	.section	.nv.constant0._Z7addVecsPiS_S_,"a",@progbits
	.sectionflags	@""
	.align	4
.nv.constant0._Z7addVecsPiS_S_:
	.zero		920


//--------------------- SYMBOLS --------------------------

	.type		.nv.reservedSmem.offset0,@object
	.size		.nv.reservedSmem.offset0,0x4
